//
// Generated by NVIDIA NVVM Compiler
//
// Compiler Build ID: CL-36424714
// Cuda compilation tools, release 13.0, V13.0.88
// Based on NVVM 20.0.0
//

.version 9.0
.target sm_100
.address_size 64

	// .globl	_Z5Sumb2PiS_S_

.visible .entry _Z5Sumb2PiS_S_(
	.param .u64 .ptr .align 1 _Z5Sumb2PiS_S__param_0,
	.param .u64 .ptr .align 1 _Z5Sumb2PiS_S__param_1,
	.param .u64 .ptr .align 1 _Z5Sumb2PiS_S__param_2
)
{
	.reg .b32 	%r<14>;
	.reg .b64 	%rd<11>;

	ld.param.u64 	%rd1, [_Z5Sumb2PiS_S__param_0];
	ld.param.u64 	%rd2, [_Z5Sumb2PiS_S__param_1];
	ld.param.u64 	%rd3, [_Z5Sumb2PiS_S__param_2];
	cvta.to.global.u64 	%rd4, %rd3;
	cvta.to.global.u64 	%rd5, %rd2;
	cvta.to.global.u64 	%rd6, %rd1;
	mov.u32 	%r1, %ntid.x;
	mov.u32 	%r2, %ctaid.x;
	mov.u32 	%r3, %tid.x;
	mov.u32 	%r4, %ntid.y;
	mov.u32 	%r5, %ctaid.y;
	mov.u32 	%r6, %tid.y;
	mad.lo.s32 	%r7, %r4, %r5, %r6;
	mov.u32 	%r8, %nctaid.x;
	mad.lo.s32 	%r9, %r7, %r8, %r2;
	mad.lo.s32 	%r10, %r9, %r1, %r3;
	mul.wide.s32 	%rd7, %r10, 4;
	add.s64 	%rd8, %rd6, %rd7;
	ld.global.u32 	%r11, [%rd8];
	add.s64 	%rd9, %rd5, %rd7;
	ld.global.u32 	%r12, [%rd9];
	add.s32 	%r13, %r12, %r11;
	add.s64 	%rd10, %rd4, %rd7;
	st.global.u32 	[%rd10], %r13;
	ret;

}
	// .globl	_Z7SigmoidPfS_
.visible .entry _Z7SigmoidPfS_(
	.param .u64 .ptr .align 1 _Z7SigmoidPfS__param_0,
	.param .u64 .ptr .align 1 _Z7SigmoidPfS__param_1
)
{
	.reg .b32 	%r<13>;
	.reg .b32 	%f<16>;
	.reg .b64 	%rd<8>;
	.reg .b64 	%fd<4>;

	ld.param.u64 	%rd1, [_Z7SigmoidPfS__param_0];
	ld.param.u64 	%rd2, [_Z7SigmoidPfS__param_1];
	cvta.to.global.u64 	%rd3, %rd2;
	cvta.to.global.u64 	%rd4, %rd1;
	mov.u32 	%r1, %ntid.x;
	mov.u32 	%r2, %ctaid.x;
	mov.u32 	%r3, %tid.x;
	mov.u32 	%r4, %ntid.y;
	mov.u32 	%r5, %ctaid.y;
	mov.u32 	%r6, %tid.y;
	mad.lo.s32 	%r7, %r4, %r5, %r6;
	mov.u32 	%r8, %nctaid.x;
	mad.lo.s32 	%r9, %r7, %r8, %r2;
	mad.lo.s32 	%r10, %r9, %r1, %r3;
	mul.wide.s32 	%rd5, %r10, 4;
	add.s64 	%rd6, %rd4, %rd5;
	ld.global.f32 	%f1, [%rd6];
	div.rn.f32 	%f2, %f1, 0fC57A0000;
	fma.rn.f32 	%f3, %f2, 0f3BBB989D, 0f3F000000;
	cvt.sat.f32.f32 	%f4, %f3;
	mov.f32 	%f5, 0f4B400001;
	mov.f32 	%f6, 0f437C0000;
	fma.rm.f32 	%f7, %f4, %f6, %f5;
	add.f32 	%f8, %f7, 0fCB40007F;
	neg.f32 	%f9, %f8;
	fma.rn.f32 	%f10, %f2, 0f3FB8AA3B, %f9;
	fma.rn.f32 	%f11, %f2, 0f32A57060, %f10;
	mov.b32 	%r11, %f7;
	shl.b32 	%r12, %r11, 23;
	mov.b32 	%f12, %r12;
	ex2.approx.ftz.f32 	%f13, %f11;
	mul.f32 	%f14, %f13, %f12;
	cvt.f64.f32 	%fd1, %f14;
	add.f64 	%fd2, %fd1, 0d3FF0000000000000;
	rcp.rn.f64 	%fd3, %fd2;
	cvt.rn.f32.f64 	%f15, %fd3;
	add.s64 	%rd7, %rd3, %rd5;
	st.global.f32 	[%rd7], %f15;
	ret;

}


// ===== COMPILED SASS (sm_100) =====

	.target	sm_100

	.elftype	@"ET_EXEC"


//--------------------- .note.nv.tkinfo           --------------------------
	.section	.note.nv.tkinfo,"",@"SHT_NOTE"
	.sectionflags	@"SHF_NOTE_NV_TKINFO"
	.tkinfo
        /*0018*/ 	.word	0x00000002
        /*0030*/ 	.string	""
        /*0030*/ 	.string	"ptxas"
        /*0030*/ 	.string	"Cuda compilation tools, release 13.0, V13.0.88"
        /*0030*/ 	.string	"Build cuda_13.0.r13.0/compiler.36424714_0"
        /*0030*/ 	.string	"-arch sm_100 -m 64 "



//--------------------- .note.nv.cuinfo           --------------------------
	.section	.note.nv.cuinfo,"",@"SHT_NOTE"
	.sectionflags	@"SHF_NOTE_NV_CUINFO"
        /*0018*/ 	.short	0x0002
        /*001a*/ 	.short	0x0064
        /*001c*/ 	.short	0x0082
	.zero		2


//--------------------- .nv.info                  --------------------------
	.section	.nv.info,"",@"SHT_CUDA_INFO"
	.align	4


	//----- nvinfo : EIATTR_REGCOUNT
	.align		4
        /*0000*/ 	.byte	0x04, 0x2f
        /*0002*/ 	.short	(.L_1 - .L_0)
	.align		4
.L_0:
        /*0004*/ 	.word	index@(_Z5Sumb2PiS_S_)
        /*0008*/ 	.word	0x0000000e


	//----- nvinfo : EIATTR_FRAME_SIZE
	.align		4
.L_1:
        /*000c*/ 	.byte	0x04, 0x11
        /*000e*/ 	.short	(.L_3 - .L_2)
	.align		4
.L_2:
        /*0010*/ 	.word	index@(_Z5Sumb2PiS_S_)
        /*0014*/ 	.word	0x00000000


	//----- nvinfo : EIATTR_REGCOUNT
	.align		4
.L_3:
        /*0018*/ 	.byte	0x04, 0x2f
        /*001a*/ 	.short	(.L_5 - .L_4)
	.align		4
.L_4:
        /*001c*/ 	.word	index@(_Z7SigmoidPfS_)
        /*0020*/ 	.word	0x0000000e


	//----- nvinfo : EIATTR_FRAME_SIZE
	.align		4
.L_5:
        /*0024*/ 	.byte	0x04, 0x11
        /*0026*/ 	.short	(.L_7 - .L_6)
	.align		4
.L_6:
        /*0028*/ 	.word	index@($__internal_1_$__cuda_sm3x_div_rn_noftz_f32_slowpath)
        /*002c*/ 	.word	0x00000000


	//----- nvinfo : EIATTR_FRAME_SIZE
	.align		4
.L_7:
        /*0030*/ 	.byte	0x04, 0x11
        /*0032*/ 	.short	(.L_9 - .L_8)
	.align		4
.L_8:
        /*0034*/ 	.word	index@($__internal_0_$__cuda_sm20_dblrcp_rn_slowpath_v3)
        /*0038*/ 	.word	0x00000000


	//----- nvinfo : EIATTR_FRAME_SIZE
	.align		4
.L_9:
        /*003c*/ 	.byte	0x04, 0x11
        /*003e*/ 	.short	(.L_11 - .L_10)
	.align		4
.L_10:
        /*0040*/ 	.word	index@(_Z7SigmoidPfS_)
        /*0044*/ 	.word	0x00000000


	//----- nvinfo : EIATTR_MIN_STACK_SIZE
	.align		4
.L_11:
        /*0048*/ 	.byte	0x04, 0x12
        /*004a*/ 	.short	(.L_13 - .L_12)
	.align		4
.L_12:
        /*004c*/ 	.word	index@(_Z7SigmoidPfS_)
        /*0050*/ 	.word	0x00000000


	//----- nvinfo : EIATTR_MIN_STACK_SIZE
	.align		4
.L_13:
        /*0054*/ 	.byte	0x04, 0x12
        /*0056*/ 	.short	(.L_15 - .L_14)
	.align		4
.L_14:
        /*0058*/ 	.word	index@(_Z5Sumb2PiS_S_)
        /*005c*/ 	.word	0x00000000
.L_15:


//--------------------- .nv.compat                --------------------------
	.section	.nv.compat,"",@"SHT_CUDA_COMPAT_INFO"
	.align	4
        /*0000*/ 	.byte	0x02, 0x09, 0x00, 0x00, 0x02, 0x02, 0x01, 0x00, 0x02, 0x05, 0x05, 0x00, 0x03, 0x07, 0x01, 0x01
        /*0010*/ 	.byte	0x02, 0x03, 0x00, 0x00, 0x02, 0x06, 0x01, 0x00, 0x04, 0x0b, 0x08, 0x00, 0x01, 0x00, 0x00, 0x00
        /*0020*/ 	.byte	0x00, 0x00, 0x00, 0x00


//--------------------- .nv.info._Z7SigmoidPfS_   --------------------------
	.section	.nv.info._Z7SigmoidPfS_,"",@"SHT_CUDA_INFO"
	.sectionflags	@""
	.align	4


	//----- nvinfo : EIATTR_CUDA_API_VERSION
	.align		4
        /*0000*/ 	.byte	0x04, 0x37
        /*0002*/ 	.short	(.L_17 - .L_16)
.L_16:
        /*0004*/ 	.word	0x00000082


	//----- nvinfo : EIATTR_KPARAM_INFO
	.align		4
.L_17:
        /*0008*/ 	.byte	0x04, 0x17
        /*000a*/ 	.short	(.L_19 - .L_18)
.L_18:
        /*000c*/ 	.word	0x00000000
        /*0010*/ 	.short	0x0001
        /*0012*/ 	.short	0x0008
        /*0014*/ 	.byte	0x00, 0xf5, 0x21, 0x00


	//----- nvinfo : EIATTR_KPARAM_INFO
	.align		4
.L_19:
        /*0018*/ 	.byte	0x04, 0x17
        /*001a*/ 	.short	(.L_21 - .L_20)
.L_20:
        /*001c*/ 	.word	0x00000000
        /*0020*/ 	.short	0x0000
        /*0022*/ 	.short	0x0000
        /*0024*/ 	.byte	0x00, 0xf5, 0x21, 0x00


	//----- nvinfo : EIATTR_SPARSE_MMA_MASK
	.align		4
.L_21:
        /*0028*/ 	.byte	0x03, 0x50
        /*002a*/ 	.short	0x0000


	//----- nvinfo : EIATTR_MAXREG_COUNT
	.align		4
        /*002c*/ 	.byte	0x03, 0x1b
        /*002e*/ 	.short	0x00ff


	//----- nvinfo : EIATTR_MERCURY_ISA_VERSION
	.align		4
        /*0030*/ 	.byte	0x03, 0x5f
        /*0032*/ 	.short	0x0101


	//----- nvinfo : EIATTR_VRC_CTA_INIT_COUNT
	.align		4
        /*0034*/ 	.byte	0x02, 0x4a
	.zero		1
	.zero		1


	//----- nvinfo : EIATTR_EXIT_INSTR_OFFSETS
	.align		4
        /*0038*/ 	.byte	0x04, 0x1c
        /*003a*/ 	.short	(.L_23 - .L_22)


	//   ....[0]....
.L_22:
        /*003c*/ 	.word	0x000003b0


	//----- nvinfo : EIATTR_CRS_STACK_SIZE
	.align		4
.L_23:
        /*0040*/ 	.byte	0x04, 0x1e
        /*0042*/ 	.short	(.L_25 - .L_24)
.L_24:
        /*0044*/ 	.word	0x00000000


	//----- nvinfo : EIATTR_CBANK_PARAM_SIZE
	.align		4
.L_25:
        /*0048*/ 	.byte	0x03, 0x19
        /*004a*/ 	.short	0x0010


	//----- nvinfo : EIATTR_PARAM_CBANK
	.align		4
        /*004c*/ 	.byte	0x04, 0x0a
        /*004e*/ 	.short	(.L_27 - .L_26)
	.align		4
.L_26:
        /*0050*/ 	.word	index@(.nv.constant0._Z7SigmoidPfS_)
        /*0054*/ 	.short	0x0380
        /*0056*/ 	.short	0x0010


	//----- nvinfo : EIATTR_SW_WAR
	.align		4
.L_27:
        /*0058*/ 	.byte	0x04, 0x36
        /*005a*/ 	.short	(.L_29 - .L_28)
.L_28:
        /*005c*/ 	.word	0x00000008
.L_29:


//--------------------- .nv.info._Z5Sumb2PiS_S_   --------------------------
	.section	.nv.info._Z5Sumb2PiS_S_,"",@"SHT_CUDA_INFO"
	.sectionflags	@""
	.align	4


	//----- nvinfo : EIATTR_CUDA_API_VERSION
	.align		4
        /*0000*/ 	.byte	0x04, 0x37
        /*0002*/ 	.short	(.L_31 - .L_30)
.L_30:
        /*0004*/ 	.word	0x00000082


	//----- nvinfo : EIATTR_KPARAM_INFO
	.align		4
.L_31:
        /*0008*/ 	.byte	0x04, 0x17
        /*000a*/ 	.short	(.L_33 - .L_32)
.L_32:
        /*000c*/ 	.word	0x00000000
        /*0010*/ 	.short	0x0002
        /*0012*/ 	.short	0x0010
        /*0014*/ 	.byte	0x00, 0xf5, 0x21, 0x00


	//----- nvinfo : EIATTR_KPARAM_INFO
	.align		4
.L_33:
        /*0018*/ 	.byte	0x04, 0x17
        /*001a*/ 	.short	(.L_35 - .L_34)
.L_34:
        /*001c*/ 	.word	0x00000000
        /*0020*/ 	.short	0x0001
        /*0022*/ 	.short	0x0008
        /*0024*/ 	.byte	0x00, 0xf5, 0x21, 0x00


	//----- nvinfo : EIATTR_KPARAM_INFO
	.align		4
.L_35:
        /*0028*/ 	.byte	0x04, 0x17
        /*002a*/ 	.short	(.L_37 - .L_36)
.L_36:
        /*002c*/ 	.word	0x00000000
        /*0030*/ 	.short	0x0000
        /*0032*/ 	.short	0x0000
        /*0034*/ 	.byte	0x00, 0xf5, 0x21, 0x00


	//----- nvinfo : EIATTR_SPARSE_MMA_MASK
	.align		4
.L_37:
        /*0038*/ 	.byte	0x03, 0x50
        /*003a*/ 	.short	0x0000


	//----- nvinfo : EIATTR_MAXREG_COUNT
	.align		4
        /*003c*/ 	.byte	0x03, 0x1b
        /*003e*/ 	.short	0x00ff


	//----- nvinfo : EIATTR_MERCURY_ISA_VERSION
	.align		4
        /*0040*/ 	.byte	0x03, 0x5f
        /*0042*/ 	.short	0x0101


	//----- nvinfo : EIATTR_VRC_CTA_INIT_COUNT
	.align		4
        /*0044*/ 	.byte	0x02, 0x4a
	.zero		1
	.zero		1


	//----- nvinfo : EIATTR_EXIT_INSTR_OFFSETS
	.align		4
        /*0048*/ 	.byte	0x04, 0x1c
        /*004a*/ 	.short	(.L_39 - .L_38)


	//   ....[0]....
.L_38:
        /*004c*/ 	.word	0x00000160


	//----- nvinfo : EIATTR_CBANK_PARAM_SIZE
	.align		4
.L_39:
        /*0050*/ 	.byte	0x03, 0x19
        /*0052*/ 	.short	0x0018


	//----- nvinfo : EIATTR_PARAM_CBANK
	.align		4
        /*0054*/ 	.byte	0x04, 0x0a
        /*0056*/ 	.short	(.L_41 - .L_40)
	.align		4
.L_40:
        /*0058*/ 	.word	index@(.nv.constant0._Z5Sumb2PiS_S_)
        /*005c*/ 	.short	0x0380
        /*005e*/ 	.short	0x0018


	//----- nvinfo : EIATTR_SW_WAR
	.align		4
.L_41:
        /*0060*/ 	.byte	0x04, 0x36
        /*0062*/ 	.short	(.L_43 - .L_42)
.L_42:
        /*0064*/ 	.word	0x00000008
.L_43:


//--------------------- .nv.callgraph             --------------------------
	.section	.nv.callgraph,"",@"SHT_CUDA_CALLGRAPH"
	.align	4
	.sectionentsize	8
	.align		4
        /*0000*/ 	.word	0x00000000
	.align		4
        /*0004*/ 	.word	0xffffffff
	.align		4
        /*0008*/ 	.word	0x00000000
	.align		4
        /*000c*/ 	.word	0xfffffffe
	.align		4
        /*0010*/ 	.word	0x00000000
	.align		4
        /*0014*/ 	.word	0xfffffffd
	.align		4
        /*0018*/ 	.word	0x00000000
	.align		4
        /*001c*/ 	.word	0xfffffffc


//--------------------- .text._Z7SigmoidPfS_      --------------------------
	.section	.text._Z7SigmoidPfS_,"ax",@progbits
	.align	128
        .global         _Z7SigmoidPfS_
        .type           _Z7SigmoidPfS_,@function
        .size           _Z7SigmoidPfS_,(.L_x_23 - _Z7SigmoidPfS_)
        .other          _Z7SigmoidPfS_,@"STO_CUDA_ENTRY STV_DEFAULT"
_Z7SigmoidPfS_:
.text._Z7SigmoidPfS_:
[----:B------:R-:W-:Y:S01]  /*0000*/  LDC R1, c[0x0][0x37c] ;  /* 0x0000df00ff017b82 */ /* 0x000fe20000000800 */
[----:B------:R-:W0:Y:S01]  /*0010*/  S2R R0, SR_CTAID.Y ;  /* 0x0000000000007919 */ /* 0x000e220000002600 */
[----:B------:R-:W1:Y:S06]  /*0020*/  LDCU UR4, c[0x0][0x360] ;  /* 0x00006c00ff0477ac */ /* 0x000e6c0008000800 */
[----:B------:R-:W2:Y:S01]  /*0030*/  S2UR UR5, SR_CTAID.X ;  /* 0x00000000000579c3 */ /* 0x000ea20000002500 */
[----:B------:R-:W0:Y:S01]  /*0040*/  S2R R7, SR_TID.Y ;  /* 0x0000000000077919 */ /* 0x000e220000002200 */
[----:B------:R-:W0:Y:S01]  /*0050*/  LDCU UR8, c[0x0][0x364] ;  /* 0x00006c80ff0877ac */ /* 0x000e220008000800 */
[----:B------:R-:W1:Y:S01]  /*0060*/  S2R R3, SR_TID.X ;  /* 0x0000000000037919 */ /* 0x000e620000002100 */
[----:B------:R-:W3:Y:S04]  /*0070*/  LDCU.64 UR6, c[0x0][0x358] ;  /* 0x00006b00ff0677ac */ /* 0x000ee80008000a00 */
[----:B------:R-:W2:Y:S08]  /*0080*/  LDC R9, c[0x0][0x370] ;  /* 0x0000dc00ff097b82 */ /* 0x000eb00000000800 */
[----:B------:R-:W4:Y:S01]  /*0090*/  LDC.64 R4, c[0x0][0x380] ;  /* 0x0000e000ff047b82 */ /* 0x000f220000000a00 */
[----:B0-----:R-:W-:-:S04]  /*00a0*/  IMAD R0, R0, UR8, R7 ;  /* 0x0000000800007c24 */ /* 0x001fc8000f8e0207 */
[----:B--2---:R-:W-:-:S04]  /*00b0*/  IMAD R0, R0, R9, UR5 ;  /* 0x0000000500007e24 */ /* 0x004fc8000f8e0209 */
[----:B-1----:R-:W-:-:S04]  /*00c0*/  IMAD R2, R0, UR4, R3 ;  /* 0x0000000400027c24 */ /* 0x002fc8000f8e0203 */
[----:B----4-:R-:W-:-:S05]  /*00d0*/  IMAD.WIDE R4, R2, 0x4, R4 ;  /* 0x0000000402047825 */ /* 0x010fca00078e0204 */
[----:B---3--:R-:W2:Y:S01]  /*00e0*/  LDG.E R0, desc[UR6][R4.64] ;  /* 0x0000000604007981 */ /* 0x008ea2000c1e1900 */
[----:B------:R-:W-:Y:S01]  /*00f0*/  IMAD.MOV.U32 R6, RZ, RZ, 0x3983126f ;  /* 0x3983126fff067424 */ /* 0x000fe200078e00ff */
[----:B------:R-:W-:Y:S01]  /*0100*/  BSSY.RECONVERGENT B1, `(.L_x_0) ;  /* 0x000000b000017945 */ /* 0x000fe20003800200 */
[----:B------:R-:W-:-:S04]  /*0110*/  IMAD.MOV.U32 R3, RZ, RZ, 0x457a0000 ;  /* 0x457a0000ff037424 */ /* 0x000fc800078e00ff */
[----:B------:R-:W-:-:S04]  /*0120*/  FFMA R3, -R6, R3, 1 ;  /* 0x3f80000006037423 */ /* 0x000fc80000000103 */
[----:B------:R-:W-:Y:S01]  /*0130*/  FFMA R3, R3, -R6, -0.00025000001187436282635 ;  /* 0xb983126f03037423 */ /* 0x000fe20000000806 */
[----:B--2---:R-:W0:Y:S03]  /*0140*/  FCHK P0, R0, -4000 ;  /* 0xc57a000000007902 */ /* 0x004e260000000000 */
[----:B------:R-:W-:-:S04]  /*0150*/  FFMA R6, R0, R3, RZ ;  /* 0x0000000300067223 */ /* 0x000fc800000000ff */
[----:B------:R-:W-:-:S04]  /*0160*/  FFMA R7, R6, 4000, R0 ;  /* 0x457a000006077823 */ /* 0x000fc80000000000 */
[----:B------:R-:W-:Y:S01]  /*0170*/  FFMA R3, R3, R7, R6 ;  /* 0x0000000703037223 */ /* 0x000fe20000000006 */
[----:B0-----:R-:W-:Y:S06]  /*0180*/  @!P0 BRA `(.L_x_1) ;  /* 0x0000000000088947 */ /* 0x001fec0003800000 */
[----:B------:R-:W-:-:S07]  /*0190*/  MOV R4, 0x1b0 ;  /* 0x000001b000047802 */ /* 0x000fce0000000f00 */
[----:B------:R-:W-:Y:S05]  /*01a0*/  CALL.REL.NOINC `($__internal_1_$__cuda_sm3x_div_rn_noftz_f32_slowpath) ;  /* 0x00000004002c7944 */ /* 0x000fea0003c00000 */
.L_x_1:
[----:B------:R-:W-:Y:S05]  /*01b0*/  BSYNC.RECONVERGENT B1 ;  /* 0x0000000000017941 */ /* 0x000fea0003800200 */
.L_x_0:
[----:B------:R-:W-:Y:S02]  /*01c0*/  HFMA2 R5, -RZ, RZ, 3.7421875, 0 ;  /* 0x437c0000ff057431 */ /* 0x000fe400000001ff */
[----:B------:R-:W-:Y:S01]  /*01d0*/  IMAD.MOV.U32 R0, RZ, RZ, 0x3bbb989d ;  /* 0x3bbb989dff007424 */ /* 0x000fe200078e00ff */
[----:B------:R-:W-:Y:S03]  /*01e0*/  BSSY.RECONVERGENT B0, `(.L_x_2) ;  /* 0x0000018000007945 */ /* 0x000fe60003800200 */
[----:B------:R-:W-:-:S04]  /*01f0*/  FFMA.SAT R0, R3, R0, 0.5 ;  /* 0x3f00000003007423 */ /* 0x000fc80000002000 */
[----:B------:R-:W-:-:S04]  /*0200*/  FFMA.RM R0, R0, R5, 12582913 ;  /* 0x4b40000100007423 */ /* 0x000fc80000004005 */
[C---:B------:R-:W-:Y:S01]  /*0210*/  FADD R4, R0.reuse, -12583039 ;  /* 0xcb40007f00047421 */ /* 0x040fe20000000000 */
[----:B------:R-:W-:-:S03]  /*0220*/  IMAD.SHL.U32 R0, R0, 0x800000, RZ ;  /* 0x0080000000007824 */ /* 0x000fc600078e00ff */
[----:B------:R-:W-:-:S04]  /*0230*/  FFMA R4, R3, 1.4426950216293334961, -R4 ;  /* 0x3fb8aa3b03047823 */ /* 0x000fc80000000804 */
[----:B------:R-:W-:-:S06]  /*0240*/  FFMA R3, R3, 1.925963033500011079e-08, R4 ;  /* 0x32a5706003037823 */ /* 0x000fcc0000000004 */
[----:B------:R-:W0:Y:S02]  /*0250*/  MUFU.EX2 R3, R3 ;  /* 0x0000000300037308 */ /* 0x000e240000000800 */
[----:B0-----:R-:W-:-:S06]  /*0260*/  FMUL R0, R0, R3 ;  /* 0x0000000300007220 */ /* 0x001fcc0000400000 */
[----:B------:R-:W0:Y:S02]  /*0270*/  F2F.F64.F32 R4, R0 ;  /* 0x0000000000047310 */ /* 0x000e240000201800 */
[----:B0-----:R-:W-:-:S06]  /*0280*/  DADD R10, R4, 1 ;  /* 0x3ff00000040a7429 */ /* 0x001fcc0000000000 */
[----:B------:R-:W0:Y:S04]  /*0290*/  MUFU.RCP64H R5, R11 ;  /* 0x0000000b00057308 */ /* 0x000e280000001800 */
[----:B------:R-:W-:-:S05]  /*02a0*/  VIADD R4, R11, 0x300402 ;  /* 0x003004020b047836 */ /* 0x000fca0000000000 */
[----:B------:R-:W-:Y:S01]  /*02b0*/  FSETP.GEU.AND P0, PT, |R4|, 5.8789094863358348022e-39, PT ;  /* 0x004004020400780b */ /* 0x000fe20003f0e200 */
[----:B0-----:R-:W-:-:S08]  /*02c0*/  DFMA R6, -R10, R4, 1 ;  /* 0x3ff000000a06742b */ /* 0x001fd00000000104 */
[----:B------:R-:W-:-:S08]  /*02d0*/  DFMA R6, R6, R6, R6 ;  /* 0x000000060606722b */ /* 0x000fd00000000006 */
[----:B------:R-:W-:-:S08]  /*02e0*/  DFMA R6, R4, R6, R4 ;  /* 0x000000060406722b */ /* 0x000fd00000000004 */
[----:B------:R-:W-:-:S08]  /*02f0*/  DFMA R8, -R10, R6, 1 ;  /* 0x3ff000000a08742b */ /* 0x000fd00000000106 */
[----:B------:R-:W-:Y:S01]  /*0300*/  DFMA R6, R6, R8, R6 ;  /* 0x000000080606722b */ /* 0x000fe20000000006 */
[----:B------:R-:W-:Y:S10]  /*0310*/  @P0 BRA `(.L_x_3) ;  /* 0x0000000000100947 */ /* 0x000ff40003800000 */
[----:B------:R-:W-:-:S05]  /*0320*/  LOP3.LUT R0, R11, 0x7fffffff, RZ, 0xc0, !PT ;  /* 0x7fffffff0b007812 */ /* 0x000fca00078ec0ff */
[----:B------:R-:W-:Y:S01]  /*0330*/  VIADD R8, R0, 0xfff00000 ;  /* 0xfff0000000087836 */ /* 0x000fe20000000000 */
[----:B------:R-:W-:-:S07]  /*0340*/  MOV R0, 0x360 ;  /* 0x0000036000007802 */ /* 0x000fce0000000f00 */
[----:B------:R-:W-:Y:S05]  /*0350*/  CALL.REL.NOINC `($__internal_0_$__cuda_sm20_dblrcp_rn_slowpath_v3) ;  /* 0x0000000000187944 */ /* 0x000fea0003c00000 */
.L_x_3:
[----:B------:R-:W-:Y:S05]  /*0360*/  BSYNC.RECONVERGENT B0 ;  /* 0x0000000000007941 */ /* 0x000fea0003800200 */
.L_x_2:
[----:B------:R-:W0:Y:S01]  /*0370*/  LDC.64 R4, c[0x0][0x388] ;  /* 0x0000e200ff047b82 */ /* 0x000e220000000a00 */
[----:B------:R-:W1:Y:S01]  /*0380*/  F2F.F32.F64 R7, R6 ;  /* 0x0000000600077310 */ /* 0x000e620000301000 */
[----:B0-----:R-:W-:-:S05]  /*0390*/  IMAD.WIDE R2, R2, 0x4, R4 ;  /* 0x0000000402027825 */ /* 0x001fca00078e0204 */
[----:B-1----:R-:W-:Y:S01]  /*03a0*/  STG.E desc[UR6][R2.64], R7 ;  /* 0x0000000702007986 */ /* 0x002fe2000c101906 */
[----:B------:R-:W-:Y:S05]  /*03b0*/  EXIT ;  /* 0x000000000000794d */ /* 0x000fea0003800000 */
        .weak           $__internal_0_$__cuda_sm20_dblrcp_rn_slowpath_v3
        .type           $__internal_0_$__cuda_sm20_dblrcp_rn_slowpath_v3,@function
        .size           $__internal_0_$__cuda_sm20_dblrcp_rn_slowpath_v3,($__internal_1_$__cuda_sm3x_div_rn_noftz_f32_slowpath - $__internal_0_$__cuda_sm20_dblrcp_rn_slowpath_v3)
$__internal_0_$__cuda_sm20_dblrcp_rn_slowpath_v3:
[----:B------:R-:W-:Y:S01]  /*03c0*/  MOV R4, R10 ;  /* 0x0000000a00047202 */ /* 0x000fe20000000f00 */
[----:B------:R-:W-:Y:S01]  /*03d0*/  IMAD.MOV.U32 R5, RZ, RZ, R11 ;  /* 0x000000ffff057224 */ /* 0x000fe200078e000b */
[----:B------:R-:W-:Y:S05]  /*03e0*/  BSSY.RECONVERGENT B1, `(.L_x_4) ;  /* 0x0000024000017945 */ /* 0x000fea0003800200 */
[----:B------:R-:W-:-:S14]  /*03f0*/  DSETP.GTU.AND P0, PT, |R4|, +INF , PT ;  /* 0x7ff000000400742a */ /* 0x000fdc0003f0c200 */
[----:B------:R-:W-:Y:S05]  /*0400*/  @P0 BRA `(.L_x_5) ;  /* 0x00000000007c0947 */ /* 0x000fea0003800000 */
[----:B------:R-:W-:-:S05]  /*0410*/  LOP3.LUT R10, R11, 0x7fffffff, RZ, 0xc0, !PT ;  /* 0x7fffffff0b0a7812 */ /* 0x000fca00078ec0ff */
[----:B------:R-:W-:-:S05]  /*0420*/  VIADD R3, R10, 0xffffffff ;  /* 0xffffffff0a037836 */ /* 0x000fca0000000000 */
[----:B------:R-:W-:-:S13]  /*0430*/  ISETP.GE.U32.AND P0, PT, R3, 0x7fefffff, PT ;  /* 0x7fefffff0300780c */ /* 0x000fda0003f06070 */
[----:B------:R-:W-:Y:S01]  /*0440*/  @P0 LOP3.LUT R7, R5, 0x7ff00000, RZ, 0x3c, !PT ;  /* 0x7ff0000005070812 */ /* 0x000fe200078e3cff */
[----:B------:R-:W-:Y:S01]  /*0450*/  @P0 IMAD.MOV.U32 R6, RZ, RZ, RZ ;  /* 0x000000ffff060224 */ /* 0x000fe200078e00ff */
[----:B------:R-:W-:Y:S06]  /*0460*/  @P0 BRA `(.L_x_6) ;  /* 0x00000000006c0947 */ /* 0x000fec0003800000 */
[----:B------:R-:W-:-:S13]  /*0470*/  ISETP.GE.U32.AND P0, PT, R10, 0x1000001, PT ;  /* 0x010000010a00780c */ /* 0x000fda0003f06070 */
[----:B------:R-:W-:Y:S05]  /*0480*/  @!P0 BRA `(.L_x_7) ;  /* 0x0000000000348947 */ /* 0x000fea0003800000 */
[----:B------:R-:W-:Y:S01]  /*0490*/  IADD3 R7, PT, PT, R5, -0x3fe00000, RZ ;  /* 0xc020000005077810 */ /* 0x000fe20007ffe0ff */
[----:B------:R-:W-:-:S03]  /*04a0*/  IMAD.MOV.U32 R6, RZ, RZ, R4 ;  /* 0x000000ffff067224 */ /* 0x000fc600078e0004 */
[----:B------:R-:W0:Y:S03]  /*04b0*/  MUFU.RCP64H R9, R7 ;  /* 0x0000000700097308 */ /* 0x000e260000001800 */
[----:B0-----:R-:W-:-:S08]  /*04c0*/  DFMA R10, -R6, R8, 1 ;  /* 0x3ff00000060a742b */ /* 0x001fd00000000108 */
[----:B------:R-:W-:-:S08]  /*04d0*/  DFMA R10, R10, R10, R10 ;  /* 0x0000000a0a0a722b */ /* 0x000fd0000000000a */
[----:B------:R-:W-:-:S08]  /*04e0*/  DFMA R10, R8, R10, R8 ;  /* 0x0000000a080a722b */ /* 0x000fd00000000008 */
[----:B------:R-:W-:-:S08]  /*04f0*/  DFMA R8, -R6, R10, 1 ;  /* 0x3ff000000608742b */ /* 0x000fd0000000010a */
[----:B------:R-:W-:-:S08]  /*0500*/  DFMA R8, R10, R8, R10 ;  /* 0x000000080a08722b */ /* 0x000fd0000000000a */
[----:B------:R-:W-:-:S08]  /*0510*/  DMUL R8, R8, 2.2250738585072013831e-308 ;  /* 0x0010000008087828 */ /* 0x000fd00000000000 */
[----:B------:R-:W-:-:S08]  /*0520*/  DFMA R4, -R4, R8, 1 ;  /* 0x3ff000000404742b */ /* 0x000fd00000000108 */
[----:B------:R-:W-:-:S08]  /*0530*/  DFMA R4, R4, R4, R4 ;  /* 0x000000040404722b */ /* 0x000fd00000000004 */
[----:B------:R-:W-:Y:S01]  /*0540*/  DFMA R6, R8, R4, R8 ;  /* 0x000000040806722b */ /* 0x000fe20000000008 */
[----:B------:R-:W-:Y:S10]  /*0550*/  BRA `(.L_x_6) ;  /* 0x0000000000307947 */ /* 0x000ff40003800000 */
.L_x_7:
[----:B------:R-:W-:Y:S01]  /*0560*/  DMUL R4, R4, 8.11296384146066816958e+31 ;  /* 0x4690000004047828 */ /* 0x000fe20000000000 */
[----:B------:R-:W-:-:S05]  /*0570*/  IMAD.MOV.U32 R6, RZ, RZ, R8 ;  /* 0x000000ffff067224 */ /* 0x000fca00078e0008 */
[----:B------:R-:W0:Y:S02]  /*0580*/  MUFU.RCP64H R7, R5 ;  /* 0x0000000500077308 */ /* 0x000e240000001800 */
[----:B0-----:R-:W-:-:S08]  /*0590*/  DFMA R8, -R4, R6, 1 ;  /* 0x3ff000000408742b */ /* 0x001fd00000000106 */
[----:B------:R-:W-:-:S08]  /*05a0*/  DFMA R8, R8, R8, R8 ;  /* 0x000000080808722b */ /* 0x000fd00000000008 */
[----:B------:R-:W-:-:S08]  /*05b0*/  DFMA R8, R6, R8, R6 ;  /* 0x000000080608722b */ /* 0x000fd00000000006 */
[----:B------:R-:W-:-:S08]  /*05c0*/  DFMA R6, -R4, R8, 1 ;  /* 0x3ff000000406742b */ /* 0x000fd00000000108 */
[----:B------:R-:W-:-:S08]  /*05d0*/  DFMA R6, R8, R6, R8 ;  /* 0x000000060806722b */ /* 0x000fd00000000008 */
[----:B------:R-:W-:Y:S01]  /*05e0*/  DMUL R6, R6, 8.11296384146066816958e+31 ;  /* 0x4690000006067828 */ /* 0x000fe20000000000 */
[----:B------:R-:W-:Y:S10]  /*05f0*/  BRA `(.L_x_6) ;  /* 0x0000000000087947 */ /* 0x000ff40003800000 */
.L_x_5:
[----:B------:R-:W-:Y:S01]  /*0600*/  LOP3.LUT R7, R5, 0x80000, RZ, 0xfc, !PT ;  /* 0x0008000005077812 */ /* 0x000fe200078efcff */
[----:B------:R-:W-:-:S07]  /*0610*/  IMAD.MOV.U32 R6, RZ, RZ, R4 ;  /* 0x000000ffff067224 */ /* 0x000fce00078e0004 */
.L_x_6:
[----:B------:R-:W-:Y:S05]  /*0620*/  BSYNC.RECONVERGENT B1 ;  /* 0x0000000000017941 */ /* 0x000fea0003800200 */
.L_x_4:
[----:B------:R-:W-:Y:S01]  /*0630*/  MOV R4, R0 ;  /* 0x0000000000047202 */ /* 0x000fe20000000f00 */
[----:B------:R-:W-:-:S04]  /*0640*/  IMAD.MOV.U32 R5, RZ, RZ, 0x0 ;  /* 0x00000000ff057424 */ /* 0x000fc800078e00ff */
[----:B------:R-:W-:Y:S05]  /*0650*/  RET.REL.NODEC R4 `(_Z7SigmoidPfS_) ;  /* 0xfffffff804687950 */ /* 0x000fea0003c3ffff */
        .weak           $__internal_1_$__cuda_sm3x_div_rn_noftz_f32_slowpath
        .type           $__internal_1_$__cuda_sm3x_div_rn_noftz_f32_slowpath,@function
        .size           $__internal_1_$__cuda_sm3x_div_rn_noftz_f32_slowpath,(.L_x_23 - $__internal_1_$__cuda_sm3x_div_rn_noftz_f32_slowpath)
$__internal_1_$__cuda_sm3x_div_rn_noftz_f32_slowpath:
[----:B------:R-:W-:Y:S01]  /*0660*/  SHF.R.U32.HI R3, RZ, 0x17, R0 ;  /* 0x00000017ff037819 */ /* 0x000fe20000011600 */
[----:B------:R-:W-:Y:S04]  /*0670*/  BSSY.RECONVERGENT B0, `(.L_x_8) ;  /* 0x000005c000007945 */ /* 0x000fe80003800200 */
[----:B------:R-:W-:Y:S01]  /*0680*/  BSSY.RELIABLE B2, `(.L_x_9) ;  /* 0x000001a000027945 */ /* 0x000fe20003800100 */
[----:B------:R-:W-:Y:S02]  /*0690*/  MOV R5, R0 ;  /* 0x0000000000057202 */ /* 0x000fe40000000f00 */
[----:B------:R-:W-:-:S05]  /*06a0*/  LOP3.LUT R3, R3, 0xff, RZ, 0xc0, !PT ;  /* 0x000000ff03037812 */ /* 0x000fca00078ec0ff */
[----:B------:R-:W-:-:S05]  /*06b0*/  VIADD R7, R3, 0xffffffff ;  /* 0xffffffff03077836 */ /* 0x000fca0000000000 */
[----:B------:R-:W-:-:S13]  /*06c0*/  ISETP.GT.U32.OR P0, PT, R7, 0xfd, !PT ;  /* 0x000000fd0700780c */ /* 0x000fda0007f04470 */
[----:B------:R-:W-:Y:S01]  /*06d0*/  @!P0 IMAD.MOV.U32 R6, RZ, RZ, RZ ;  /* 0x000000ffff068224 */ /* 0x000fe200078e00ff */
[----:B------:R-:W-:Y:S06]  /*06e0*/  @!P0 BRA `(.L_x_10) ;  /* 0x00000000004c8947 */ /* 0x000fec0003800000 */
[----:B------:R-:W-:-:S13]  /*06f0*/  FSETP.GTU.FTZ.AND P0, PT, |R0|, +INF , PT ;  /* 0x7f8000000000780b */ /* 0x000fda0003f1c200 */
[----:B------:R-:W-:Y:S05]  /*0700*/  @P0 BREAK.RELIABLE B2 ;  /* 0x0000000000020942 */ /* 0x000fea0003800100 */
[----:B------:R-:W-:Y:S05]  /*0710*/  @P0 BRA `(.L_x_11) ;  /* 0x0000000400400947 */ /* 0x000fea0003800000 */
[----:B------:R-:W-:-:S05]  /*0720*/  IMAD.MOV.U32 R6, RZ, RZ, -0x3a860000 ;  /* 0xc57a0000ff067424 */ /* 0x000fca00078e00ff */
[----:B------:R-:W-:-:S13]  /*0730*/  LOP3.LUT P0, RZ, R6, 0x7fffffff, R5, 0xc8, !PT ;  /* 0x7fffffff06ff7812 */ /* 0x000fda000780c805 */
[----:B------:R-:W-:Y:S05]  /*0740*/  @!P0 BREAK.RELIABLE B2 ;  /* 0x0000000000028942 */ /* 0x000fea0003800100 */
[----:B------:R-:W-:Y:S05]  /*0750*/  @!P0 BRA `(.L_x_12) ;  /* 0x0000000400288947 */ /* 0x000fea0003800000 */
[----:B------:R-:W-:-:S13]  /*0760*/  LOP3.LUT P0, RZ, R5, 0x7fffffff, RZ, 0xc0, !PT ;  /* 0x7fffffff05ff7812 */ /* 0x000fda000780c0ff */
[----:B------:R-:W-:Y:S05]  /*0770*/  @!P0 BREAK.RELIABLE B2 ;  /* 0x0000000000028942 */ /* 0x000fea0003800100 */
[----:B------:R-:W-:Y:S05]  /*0780*/  @!P0 BRA `(.L_x_13) ;  /* 0x0000000400148947 */ /* 0x000fea0003800000 */
[----:B------:R-:W-:Y:S02]  /*0790*/  FSETP.NEU.FTZ.AND P0, PT, |R0|, +INF , PT ;  /* 0x7f8000000000780b */ /* 0x000fe40003f1d200 */
[----:B------:R-:W-:-:S04]  /*07a0*/  LOP3.LUT P1, RZ, R6, 0x7fffffff, RZ, 0xc0, !PT ;  /* 0x7fffffff06ff7812 */ /* 0x000fc8000782c0ff */
[----:B------:R-:W-:-:S13]  /*07b0*/  PLOP3.LUT P0, PT, P0, P1, PT, 0x2f, 0xf2 ;  /* 0x0000000000f2781c */ /* 0x000fda0000702577 */
[----:B------:R-:W-:Y:S05]  /*07c0*/  @P0 BREAK.RELIABLE B2 ;  /* 0x0000000000020942 */ /* 0x000fea0003800100 */
[----:B------:R-:W-:Y:S05]  /*07d0*/  @P0 BRA `(.L_x_14) ;  /* 0x0000000000f40947 */ /* 0x000fea0003800000 */
[----:B------:R-:W-:-:S13]  /*07e0*/  ISETP.GE.AND P0, PT, R7, RZ, PT ;  /* 0x000000ff0700720c */ /* 0x000fda0003f06270 */
[----:B------:R-:W-:Y:S01]  /*07f0*/  @P0 MOV R6, RZ ;  /* 0x000000ff00060202 */ /* 0x000fe20000000f00 */
[----:B------:R-:W-:Y:S01]  /*0800*/  @!P0 FFMA R5, R0, 1.84467440737095516160e+19, RZ ;  /* 0x5f80000000058823 */ /* 0x000fe200000000ff */
[----:B------:R-:W-:-:S07]  /*0810*/  @!P0 IMAD.MOV.U32 R6, RZ, RZ, -0x40 ;  /* 0xffffffc0ff068424 */ /* 0x000fce00078e00ff */
.L_x_10:
[----:B------:R-:W-:Y:S05]  /*0820*/  BSYNC.RELIABLE B2 ;  /* 0x0000000000027941 */ /* 0x000fea0003800100 */
.L_x_9:
[----:B------:R-:W-:Y:S01]  /*0830*/  UMOV UR4, 0xc57a0000 ;  /* 0xc57a000000047882 */ /* 0x000fe20000000000 */
[----:B------:R-:W-:Y:S01]  /*0840*/  VIADD R3, R3, 0xffffff81 ;  /* 0xffffff8103037836 */ /* 0x000fe20000000000 */
[----:B------:R-:W-:Y:S01]  /*0850*/  UIADD3 UR4, UPT, UPT, UR4, -0x5800000, URZ ;  /* 0xfa80000004047890 */ /* 0x000fe2000fffe0ff */
[----:B------:R-:W-:Y:S02]  /*0860*/  BSSY.RECONVERGENT B2, `(.L_x_15) ;  /* 0x0000033000027945 */ /* 0x000fe40003800200 */
[----:B------:R-:W-:Y:S01]  /*0870*/  IMAD R0, R3, -0x800000, R5 ;  /* 0xff80000003007824 */ /* 0x000fe200078e0205 */
[----:B------:R-:W-:Y:S02]  /*0880*/  IADD3 R6, PT, PT, R6, -0xb, R3 ;  /* 0xfffffff506067810 */ /* 0x000fe40007ffe003 */
[----:B------:R-:W-:-:S03]  /*0890*/  FADD.FTZ R9, -RZ, -UR4 ;  /* 0x80000004ff097e21 */ /* 0x000fc60008010100 */
[----:B------:R-:W0:Y:S02]  /*08a0*/  MUFU.RCP R7, UR4 ;  /* 0x0000000400077d08 */ /* 0x000e240008001000 */
[----:B0-----:R-:W-:-:S04]  /*08b0*/  FFMA R8, R7, R9, 1 ;  /* 0x3f80000007087423 */ /* 0x001fc80000000009 */
[----:B------:R-:W-:-:S04]  /*08c0*/  FFMA R7, R7, R8, R7 ;  /* 0x0000000807077223 */ /* 0x000fc80000000007 */
[----:B------:R-:W-:-:S04]  /*08d0*/  FFMA R8, R0, R7, RZ ;  /* 0x0000000700087223 */ /* 0x000fc800000000ff */
[----:B------:R-:W-:-:S04]  /*08e0*/  FFMA R5, R9, R8, R0 ;  /* 0x0000000809057223 */ /* 0x000fc80000000000 */
[----:B------:R-:W-:-:S04]  /*08f0*/  FFMA R8, R7, R5, R8 ;  /* 0x0000000507087223 */ /* 0x000fc80000000008 */
[----:B------:R-:W-:-:S04]  /*0900*/  FFMA R9, R9, R8, R0 ;  /* 0x0000000809097223 */ /* 0x000fc80000000000 */
[----:B------:R-:W-:-:S05]  /*0910*/  FFMA R5, R7, R9, R8 ;  /* 0x0000000907057223 */ /* 0x000fca0000000008 */
[----:B------:R-:W-:-:S04]  /*0920*/  SHF.R.U32.HI R0, RZ, 0x17, R5 ;  /* 0x00000017ff007819 */ /* 0x000fc80000011605 */
[----:B------:R-:W-:-:S04]  /*0930*/  LOP3.LUT R0, R0, 0xff, RZ, 0xc0, !PT ;  /* 0x000000ff00007812 */ /* 0x000fc800078ec0ff */
[----:B------:R-:W-:-:S05]  /*0940*/  IADD3 R10, PT, PT, R0, R6, RZ ;  /* 0x00000006000a7210 */ /* 0x000fca0007ffe0ff */
[----:B------:R-:W-:-:S05]  /*0950*/  VIADD R0, R10, 0xffffffff ;  /* 0xffffffff0a007836 */ /* 0x000fca0000000000 */
[----:B------:R-:W-:-:S13]  /*0960*/  ISETP.GE.U32.AND P0, PT, R0, 0xfe, PT ;  /* 0x000000fe0000780c */ /* 0x000fda0003f06070 */
[----:B------:R-:W-:Y:S05]  /*0970*/  @!P0 BRA `(.L_x_16) ;  /* 0x0000000000808947 */ /* 0x000fea0003800000 */
[----:B------:R-:W-:-:S13]  /*0980*/  ISETP.GT.AND P0, PT, R10, 0xfe, PT ;  /* 0x000000fe0a00780c */ /* 0x000fda0003f04270 */
[----:B------:R-:W-:Y:S05]  /*0990*/  @P0 BRA `(.L_x_17) ;  /* 0x00000000006c0947 */ /* 0x000fea0003800000 */
[----:B------:R-:W-:-:S13]  /*09a0*/  ISETP.GE.AND P0, PT, R10, 0x1, PT ;  /* 0x000000010a00780c */ /* 0x000fda0003f06270 */
[----:B------:R-:W-:Y:S05]  /*09b0*/  @P0 BRA `(.L_x_18) ;  /* 0x0000000000740947 */ /* 0x000fea0003800000 */
[----:B------:R-:W-:Y:S02]  /*09c0*/  ISETP.GE.AND P0, PT, R10, -0x18, PT ;  /* 0xffffffe80a00780c */ /* 0x000fe40003f06270 */
[----:B------:R-:W-:-:S11]  /*09d0*/  LOP3.LUT R5, R5, 0x80000000, RZ, 0xc0, !PT ;  /* 0x8000000005057812 */ /* 0x000fd600078ec0ff */
[----:B------:R-:W-:Y:S05]  /*09e0*/  @!P0 BRA `(.L_x_18) ;  /* 0x0000000000688947 */ /* 0x000fea0003800000 */
[CCC-:B------:R-:W-:Y:S01]  /*09f0*/  FFMA.RZ R0, R7.reuse, R9.reuse, R8.reuse ;  /* 0x0000000907007223 */ /* 0x1c0fe2000000c008 */
[C---:B------:R-:W-:Y:S01]  /*0a00*/  VIADD R6, R10.reuse, 0x20 ;  /* 0x000000200a067836 */ /* 0x040fe20000000000 */
[C---:B------:R-:W-:Y:S02]  /*0a10*/  ISETP.NE.AND P2, PT, R10.reuse, RZ, PT ;  /* 0x000000ff0a00720c */ /* 0x040fe40003f45270 */
[----:B------:R-:W-:Y:S02]  /*0a20*/  ISETP.NE.AND P1, PT, R10, RZ, PT ;  /* 0x000000ff0a00720c */ /* 0x000fe40003f25270 */
[----:B------:R-:W-:Y:S01]  /*0a30*/  LOP3.LUT R3, R0, 0x7fffff, RZ, 0xc0, !PT ;  /* 0x007fffff00037812 */ /* 0x000fe200078ec0ff */
[CCC-:B------:R-:W-:Y:S01]  /*0a40*/  FFMA.RP R0, R7.reuse, R9.reuse, R8.reuse ;  /* 0x0000000907007223 */ /* 0x1c0fe20000008008 */
[----:B------:R-:W-:Y:S01]  /*0a50*/  FFMA.RM R7, R7, R9, R8 ;  /* 0x0000000907077223 */ /* 0x000fe20000004008 */
[----:B------:R-:W-:Y:S02]  /*0a60*/  IADD3 R8, PT, PT, -R10, RZ, RZ ;  /* 0x000000ff0a087210 */ /* 0x000fe40007ffe1ff */
[----:B------:R-:W-:-:S02]  /*0a70*/  LOP3.LUT R3, R3, 0x800000, RZ, 0xfc, !PT ;  /* 0x0080000003037812 */ /* 0x000fc400078efcff */
[----:B------:R-:W-:Y:S02]  /*0a80*/  FSETP.NEU.FTZ.AND P0, PT, R0, R7, PT ;  /* 0x000000070000720b */ /* 0x000fe40003f1d000 */
[----:B------:R-:W-:Y:S02]  /*0a90*/  SHF.L.U32 R6, R3, R6, RZ ;  /* 0x0000000603067219 */ /* 0x000fe400000006ff */
[----:B------:R-:W-:Y:S02]  /*0aa0*/  SEL R0, R8, RZ, P2 ;  /* 0x000000ff08007207 */ /* 0x000fe40001000000 */
[----:B------:R-:W-:Y:S02]  /*0ab0*/  ISETP.NE.AND P1, PT, R6, RZ, P1 ;  /* 0x000000ff0600720c */ /* 0x000fe40000f25270 */
[----:B------:R-:W-:Y:S02]  /*0ac0*/  SHF.R.U32.HI R0, RZ, R0, R3 ;  /* 0x00000000ff007219 */ /* 0x000fe40000011603 */
[----:B------:R-:W-:-:S02]  /*0ad0*/  PLOP3.LUT P0, PT, P0, P1, PT, 0xf8, 0x8f ;  /* 0x00000000008f781c */ /* 0x000fc40000703f70 */
[----:B------:R-:W-:Y:S02]  /*0ae0*/  SHF.R.U32.HI R6, RZ, 0x1, R0 ;  /* 0x00000001ff067819 */ /* 0x000fe40000011600 */
[----:B------:R-:W-:-:S04]  /*0af0*/  SEL R3, RZ, 0x1, !P0 ;  /* 0x00000001ff037807 */ /* 0x000fc80004000000 */
[----:B------:R-:W-:-:S04]  /*0b00*/  LOP3.LUT R3, R3, 0x1, R6, 0xf8, !PT ;  /* 0x0000000103037812 */ /* 0x000fc800078ef806 */
[----:B------:R-:W-:-:S05]  /*0b10*/  LOP3.LUT R3, R3, R0, RZ, 0xc0, !PT ;  /* 0x0000000003037212 */ /* 0x000fca00078ec0ff */
[----:B------:R-:W-:-:S05]  /*0b20*/  IMAD.IADD R6, R6, 0x1, R3 ;  /* 0x0000000106067824 */ /* 0x000fca00078e0203 */
[----:B------:R-:W-:Y:S01]  /*0b30*/  LOP3.LUT R5, R6, R5, RZ, 0xfc, !PT ;  /* 0x0000000506057212 */ /* 0x000fe200078efcff */
[----:B------:R-:W-:Y:S06]  /*0b40*/  BRA `(.L_x_18) ;  /* 0x0000000000107947 */ /* 0x000fec0003800000 */
.L_x_17:
[----:B------:R-:W-:-:S04]  /*0b50*/  LOP3.LUT R5, R5, 0x80000000, RZ, 0xc0, !PT ;  /* 0x8000000005057812 */ /* 0x000fc800078ec0ff */
[----:B------:R-:W-:Y:S01]  /*0b60*/  LOP3.LUT R5, R5, 0x7f800000, RZ, 0xfc, !PT ;  /* 0x7f80000005057812 */ /* 0x000fe200078efcff */
[----:B------:R-:W-:Y:S06]  /*0b70*/  BRA `(.L_x_18) ;  /* 0x0000000000047947 */ /* 0x000fec0003800000 */
.L_x_16:
[----:B------:R-:W-:-:S07]  /*0b80*/  IMAD R5, R6, 0x800000, R5 ;  /* 0x0080000006057824 */ /* 0x000fce00078e0205 */
.L_x_18:
[----:B------:R-:W-:Y:S05]  /*0b90*/  BSYNC.RECONVERGENT B2 ;  /* 0x0000000000027941 */ /* 0x000fea0003800200 */
.L_x_15:
[----:B------:R-:W-:Y:S05]  /*0ba0*/  BRA `(.L_x_19) ;  /* 0x0000000000207947 */ /* 0x000fea0003800000 */
.L_x_14:
[----:B------:R-:W-:-:S04]  /*0bb0*/  LOP3.LUT R5, R6, 0x80000000, R5, 0x48, !PT ;  /* 0x8000000006057812 */ /* 0x000fc800078e4805 */
[----:B------:R-:W-:Y:S01]  /*0bc0*/  LOP3.LUT R5, R5, 0x7f800000, RZ, 0xfc, !PT ;  /* 0x7f80000005057812 */ /* 0x000fe200078efcff */
[----:B------:R-:W-:Y:S06]  /*0bd0*/  BRA `(.L_x_19) ;  /* 0x0000000000147947 */ /* 0x000fec0003800000 */
.L_x_13:
[----:B------:R-:W-:Y:S01]  /*0be0*/  LOP3.LUT R5, R6, 0x80000000, R5, 0x48, !PT ;  /* 0x8000000006057812 */ /* 0x000fe200078e4805 */
[----:B------:R-:W-:Y:S06]  /*0bf0*/  BRA `(.L_x_19) ;  /* 0x00000000000c7947 */ /* 0x000fec0003800000 */
.L_x_12:
[----:B------:R-:W0:Y:S01]  /*0c00*/  MUFU.RSQ R5, -QNAN ;  /* 0xffc0000000057908 */ /* 0x000e220000001400 */
[----:B------:R-:W-:Y:S05]  /*0c10*/  BRA `(.L_x_19) ;  /* 0x0000000000047947 */ /* 0x000fea0003800000 */
.L_x_11:
[----:B------:R-:W-:-:S07]  /*0c20*/  FADD.FTZ R5, R0, -4000 ;  /* 0xc57a000000057421 */ /* 0x000fce0000010000 */
.L_x_19:
[----:B------:R-:W-:Y:S05]  /*0c30*/  BSYNC.RECONVERGENT B0 ;  /* 0x0000000000007941 */ /* 0x000fea0003800200 */
.L_x_8:
[----:B0-----:R-:W-:Y:S01]  /*0c40*/  MOV R3, R5 ;  /* 0x0000000500037202 */ /* 0x001fe20000000f00 */
[----:B------:R-:W-:-:S04]  /*0c50*/  IMAD.MOV.U32 R5, RZ, RZ, 0x0 ;  /* 0x00000000ff057424 */ /* 0x000fc800078e00ff */
[----:B------:R-:W-:Y:S05]  /*0c60*/  RET.REL.NODEC R4 `(_Z7SigmoidPfS_) ;  /* 0xfffffff004e47950 */ /* 0x000fea0003c3ffff */
.L_x_20:
[----:B------:R-:W-:-:S00]  /*0c70*/  BRA `(.L_x_20) ;  /* 0xfffffffc00fc7947 */ /* 0x000fc0000383ffff */
[----:B------:R-:W-:-:S00]  /*0c80*/  NOP ;  /* 0x0000000000007918 */ /* 0x000fc00000000000 */
[----:B------:R-:W-:-:S00]  /*0c90*/  NOP ;  /* 0x0000000000007918 */ /* 0x000fc00000000000 */
[----:B------:R-:W-:-:S00]  /*0ca0*/  NOP ;  /* 0x0000000000007918 */ /* 0x000fc00000000000 */
[----:B------:R-:W-:-:S00]  /*0cb0*/  NOP ;  /* 0x0000000000007918 */ /* 0x000fc00000000000 */
[----:B------:R-:W-:-:S00]  /*0cc0*/  NOP ;  /* 0x0000000000007918 */ /* 0x000fc00000000000 */
[----:B------:R-:W-:-:S00]  /*0cd0*/  NOP ;  /* 0x0000000000007918 */ /* 0x000fc00000000000 */
[----:B------:R-:W-:-:S00]  /*0ce0*/  NOP ;  /* 0x0000000000007918 */ /* 0x000fc00000000000 */
[----:B------:R-:W-:-:S00]  /*0cf0*/  NOP ;  /* 0x0000000000007918 */ /* 0x000fc00000000000 */
.L_x_23:


//--------------------- .text._Z5Sumb2PiS_S_      --------------------------
	.section	.text._Z5Sumb2PiS_S_,"ax",@progbits
	.align	128
        .global         _Z5Sumb2PiS_S_
        .type           _Z5Sumb2PiS_S_,@function
        .size           _Z5Sumb2PiS_S_,(.L_x_25 - _Z5Sumb2PiS_S_)
        .other          _Z5Sumb2PiS_S_,@"STO_CUDA_ENTRY STV_DEFAULT"
_Z5Sumb2PiS_S_:
.text._Z5Sumb2PiS_S_:
        /* <DEDUP_REMOVED lines=9> */
[----:B------:R-:W4:Y:S08]  /*0090*/  LDC.64 R2, c[0x0][0x380] ;  /* 0x0000e000ff027b82 */ /* 0x000f300000000a00 */
[----:B------:R-:W5:Y:S01]  /*00a0*/  LDC.64 R4, c[0x0][0x388] ;  /* 0x0000e200ff047b82 */ /* 0x000f620000000a00 */
[----:B0-----:R-:W-:-:S07]  /*00b0*/  IMAD R0, R0, UR8, R7 ;  /* 0x0000000800007c24 */ /* 0x001fce000f8e0207 */
[----:B------:R-:W0:Y:S01]  /*00c0*/  LDC.64 R6, c[0x0][0x390] ;  /* 0x0000e400ff067b82 */ /* 0x000e220000000a00 */
[----:B--2---:R-:W-:-:S04]  /*00d0*/  IMAD R0, R0, R11, UR7 ;  /* 0x0000000700007e24 */ /* 0x004fc8000f8e020b */
[----:B-1----:R-:W-:-:S04]  /*00e0*/  IMAD R9, R0, UR6, R9 ;  /* 0x0000000600097c24 */ /* 0x002fc8000f8e0209 */
[----:B----4-:R-:W-:-:S04]  /*00f0*/  IMAD.WIDE R2, R9, 0x4, R2 ;  /* 0x0000000409027825 */ /* 0x010fc800078e0202 */
[C---:B-----5:R-:W-:Y:S02]  /*0100*/  IMAD.WIDE R4, R9.reuse, 0x4, R4 ;  /* 0x0000000409047825 */ /* 0x060fe400078e0204 */
[----:B---3--:R-:W2:Y:S04]  /*0110*/  LDG.E R2, desc[UR4][R2.64] ;  /* 0x0000000402027981 */ /* 0x008ea8000c1e1900 */
[----:B------:R-:W2:Y:S01]  /*0120*/  LDG.E R5, desc[UR4][R4.64] ;  /* 0x0000000404057981 */ /* 0x000ea2000c1e1900 */
[----:B0-----:R-:W-:Y:S01]  /*0130*/  IMAD.WIDE R6, R9, 0x4, R6 ;  /* 0x0000000409067825 */ /* 0x001fe200078e0206 */
[----:B--2---:R-:W-:-:S05]  /*0140*/  IADD3 R9, PT, PT, R2, R5, RZ ;  /* 0x0000000502097210 */ /* 0x004fca0007ffe0ff */
[----:B------:R-:W-:Y:S01]  /*0150*/  STG.E desc[UR4][R6.64], R9 ;  /* 0x0000000906007986 */ /* 0x000fe2000c101904 */
[----:B------:R-:W-:Y:S05]  /*0160*/  EXIT ;  /* 0x000000000000794d */ /* 0x000fea0003800000 */
.L_x_21:
        /* <DEDUP_REMOVED lines=9> */
.L_x_25:


//--------------------- .nv.shared.reserved.0     --------------------------
	.section	.nv.shared.reserved.0,"aw",@nobits
	.weak		__nv_reservedSMEM_offset_0_alias
	.size		__nv_reservedSMEM_offset_0_alias, 0, 64
	.other		__nv_reservedSMEM_offset_0_alias,@"STO_CUDA_RESERVED_SHARED STV_DEFAULT"
__nv_reservedSMEM_offset_0_alias:
	.zero		0
	.zero		64


//--------------------- .nv.constant0._Z7SigmoidPfS_ --------------------------
	.section	.nv.constant0._Z7SigmoidPfS_,"a",@progbits
	.sectionflags	@""
	.align	4
.nv.constant0._Z7SigmoidPfS_:
	.zero		912


//--------------------- .nv.constant0._Z5Sumb2PiS_S_ --------------------------
	.section	.nv.constant0._Z5Sumb2PiS_S_,"a",@progbits
	.sectionflags	@""
	.align	4
.nv.constant0._Z5Sumb2PiS_S_:
	.zero		920


//--------------------- SYMBOLS --------------------------

	.type		.nv.reservedSmem.offset0,@object
	.size		.nv.reservedSmem.offset0,0x4
